//
// Generated by NVIDIA NVVM Compiler
//
// Compiler Build ID: CL-36424714
// Cuda compilation tools, release 13.0, V13.0.88
// Based on NVVM 20.0.0
//

.version 9.0
.target sm_100
.address_size 64

	// .globl	_Z14VectorAdditionPiS_S_

.visible .entry _Z14VectorAdditionPiS_S_(
	.param .u64 .ptr .align 1 _Z14VectorAdditionPiS_S__param_0,
	.param .u64 .ptr .align 1 _Z14VectorAdditionPiS_S__param_1,
	.param .u64 .ptr .align 1 _Z14VectorAdditionPiS_S__param_2
)
{
	.reg .b32 	%r<5>;
	.reg .b64 	%rd<11>;

	ld.param.u64 	%rd1, [_Z14VectorAdditionPiS_S__param_0];
	ld.param.u64 	%rd2, [_Z14VectorAdditionPiS_S__param_1];
	ld.param.u64 	%rd3, [_Z14VectorAdditionPiS_S__param_2];
	cvta.to.global.u64 	%rd4, %rd1;
	cvta.to.global.u64 	%rd5, %rd2;
	cvta.to.global.u64 	%rd6, %rd3;
	mov.u32 	%r1, %tid.x;
	mul.wide.u32 	%rd7, %r1, 4;
	add.s64 	%rd8, %rd4, %rd7;
	ld.global.u32 	%r2, [%rd8];
	add.s64 	%rd9, %rd5, %rd7;
	ld.global.u32 	%r3, [%rd9];
	add.s32 	%r4, %r3, %r2;
	add.s64 	%rd10, %rd6, %rd7;
	st.global.u32 	[%rd10], %r4;
	ret;

}


// ===== COMPILED SASS (sm_100) =====

	.target	sm_100

	.elftype	@"ET_EXEC"


//--------------------- .note.nv.tkinfo           --------------------------
	.section	.note.nv.tkinfo,"",@"SHT_NOTE"
	.sectionflags	@"SHF_NOTE_NV_TKINFO"
	.tkinfo
        /*0018*/ 	.word	0x00000002
        /*0030*/ 	.string	""
        /*0030*/ 	.string	"ptxas"
        /*0030*/ 	.string	"Cuda compilation tools, release 13.0, V13.0.88"
        /*0030*/ 	.string	"Build cuda_13.0.r13.0/compiler.36424714_0"
        /*0030*/ 	.string	"-arch sm_100 -m 64 "



//--------------------- .note.nv.cuinfo           --------------------------
	.section	.note.nv.cuinfo,"",@"SHT_NOTE"
	.sectionflags	@"SHF_NOTE_NV_CUINFO"
        /*0018*/ 	.short	0x0002
        /*001a*/ 	.short	0x0064
        /*001c*/ 	.short	0x0082
	.zero		2


//--------------------- .nv.info                  --------------------------
	.section	.nv.info,"",@"SHT_CUDA_INFO"
	.align	4


	//----- nvinfo : EIATTR_REGCOUNT
	.align		4
        /*0000*/ 	.byte	0x04, 0x2f
        /*0002*/ 	.short	(.L_1 - .L_0)
	.align		4
.L_0:
        /*0004*/ 	.word	index@(_Z14VectorAdditionPiS_S_)
        /*0008*/ 	.word	0x0000000c


	//----- nvinfo : EIATTR_FRAME_SIZE
	.align		4
.L_1:
        /*000c*/ 	.byte	0x04, 0x11
        /*000e*/ 	.short	(.L_3 - .L_2)
	.align		4
.L_2:
        /*0010*/ 	.word	index@(_Z14VectorAdditionPiS_S_)
        /*0014*/ 	.word	0x00000000


	//----- nvinfo : EIATTR_MIN_STACK_SIZE
	.align		4
.L_3:
        /*0018*/ 	.byte	0x04, 0x12
        /*001a*/ 	.short	(.L_5 - .L_4)
	.align		4
.L_4:
        /*001c*/ 	.word	index@(_Z14VectorAdditionPiS_S_)
        /*0020*/ 	.word	0x00000000
.L_5:


//--------------------- .nv.compat                --------------------------
	.section	.nv.compat,"",@"SHT_CUDA_COMPAT_INFO"
	.align	4
        /*0000*/ 	.byte	0x02, 0x09, 0x00, 0x00, 0x02, 0x02, 0x01, 0x00, 0x02, 0x05, 0x05, 0x00, 0x03, 0x07, 0x01, 0x01
        /*0010*/ 	.byte	0x02, 0x03, 0x00, 0x00, 0x02, 0x06, 0x01, 0x00, 0x04, 0x0b, 0x08, 0x00, 0x09, 0x00, 0x00, 0x00
        /*0020*/ 	.byte	0x00, 0x00, 0x00, 0x00


//--------------------- .nv.info._Z14VectorAdditionPiS_S_ --------------------------
	.section	.nv.info._Z14VectorAdditionPiS_S_,"",@"SHT_CUDA_INFO"
	.sectionflags	@""
	.align	4


	//----- nvinfo : EIATTR_CUDA_API_VERSION
	.align		4
        /*0000*/ 	.byte	0x04, 0x37
        /*0002*/ 	.short	(.L_7 - .L_6)
.L_6:
        /*0004*/ 	.word	0x00000082


	//----- nvinfo : EIATTR_KPARAM_INFO
	.align		4
.L_7:
        /*0008*/ 	.byte	0x04, 0x17
        /*000a*/ 	.short	(.L_9 - .L_8)
.L_8:
        /*000c*/ 	.word	0x00000000
        /*0010*/ 	.short	0x0002
        /*0012*/ 	.short	0x0010
        /*0014*/ 	.byte	0x00, 0xf5, 0x21, 0x00


	//----- nvinfo : EIATTR_KPARAM_INFO
	.align		4
.L_9:
        /*0018*/ 	.byte	0x04, 0x17
        /*001a*/ 	.short	(.L_11 - .L_10)
.L_10:
        /*001c*/ 	.word	0x00000000
        /*0020*/ 	.short	0x0001
        /*0022*/ 	.short	0x0008
        /*0024*/ 	.byte	0x00, 0xf5, 0x21, 0x00


	//----- nvinfo : EIATTR_KPARAM_INFO
	.align		4
.L_11:
        /*0028*/ 	.byte	0x04, 0x17
        /*002a*/ 	.short	(.L_13 - .L_12)
.L_12:
        /*002c*/ 	.word	0x00000000
        /*0030*/ 	.short	0x0000
        /*0032*/ 	.short	0x0000
        /*0034*/ 	.byte	0x00, 0xf5, 0x21, 0x00


	//----- nvinfo : EIATTR_SPARSE_MMA_MASK
	.align		4
.L_13:
        /*0038*/ 	.byte	0x03, 0x50
        /*003a*/ 	.short	0x0000


	//----- nvinfo : EIATTR_MAXREG_COUNT
	.align		4
        /*003c*/ 	.byte	0x03, 0x1b
        /*003e*/ 	.short	0x00ff


	//----- nvinfo : EIATTR_MERCURY_ISA_VERSION
	.align		4
        /*0040*/ 	.byte	0x03, 0x5f
        /*0042*/ 	.short	0x0101


	//----- nvinfo : EIATTR_VRC_CTA_INIT_COUNT
	.align		4
        /*0044*/ 	.byte	0x02, 0x4a
	.zero		1
	.zero		1


	//----- nvinfo : EIATTR_EXIT_INSTR_OFFSETS
	.align		4
        /*0048*/ 	.byte	0x04, 0x1c
        /*004a*/ 	.short	(.L_15 - .L_14)


	//   ....[0]....
.L_14:
        /*004c*/ 	.word	0x000000d0


	//----- nvinfo : EIATTR_CBANK_PARAM_SIZE
	.align		4
.L_15:
        /*0050*/ 	.byte	0x03, 0x19
        /*0052*/ 	.short	0x0018


	//----- nvinfo : EIATTR_PARAM_CBANK
	.align		4
        /*0054*/ 	.byte	0x04, 0x0a
        /*0056*/ 	.short	(.L_17 - .L_16)
	.align		4
.L_16:
        /*0058*/ 	.word	index@(.nv.constant0._Z14VectorAdditionPiS_S_)
        /*005c*/ 	.short	0x0380
        /*005e*/ 	.short	0x0018


	//----- nvinfo : EIATTR_SW_WAR
	.align		4
.L_17:
        /*0060*/ 	.byte	0x04, 0x36
        /*0062*/ 	.short	(.L_19 - .L_18)
.L_18:
        /*0064*/ 	.word	0x00000008
.L_19:


//--------------------- .nv.callgraph             --------------------------
	.section	.nv.callgraph,"",@"SHT_CUDA_CALLGRAPH"
	.align	4
	.sectionentsize	8
	.align		4
        /*0000*/ 	.word	0x00000000
	.align		4
        /*0004*/ 	.word	0xffffffff
	.align		4
        /*0008*/ 	.word	0x00000000
	.align		4
        /*000c*/ 	.word	0xfffffffe
	.align		4
        /*0010*/ 	.word	0x00000000
	.align		4
        /*0014*/ 	.word	0xfffffffd
	.align		4
        /*0018*/ 	.word	0x00000000
	.align		4
        /*001c*/ 	.word	0xfffffffc


//--------------------- .text._Z14VectorAdditionPiS_S_ --------------------------
	.section	.text._Z14VectorAdditionPiS_S_,"ax",@progbits
	.align	128
        .global         _Z14VectorAdditionPiS_S_
        .type           _Z14VectorAdditionPiS_S_,@function
        .size           _Z14VectorAdditionPiS_S_,(.L_x_1 - _Z14VectorAdditionPiS_S_)
        .other          _Z14VectorAdditionPiS_S_,@"STO_CUDA_ENTRY STV_DEFAULT"
_Z14VectorAdditionPiS_S_:
.text._Z14VectorAdditionPiS_S_:
[----:B------:R-:W-:Y:S01]  /*0000*/  LDC R1, c[0x0][0x37c] ;  /* 0x0000df00ff017b82 */ /* 0x000fe20000000800 */
[----:B------:R-:W0:Y:S07]  /*0010*/  S2R R9, SR_TID.X ;  /* 0x0000000000097919 */ /* 0x000e2e0000002100 */
[----:B------:R-:W0:Y:S01]  /*0020*/  LDC.64 R2, c[0x0][0x380] ;  /* 0x0000e000ff027b82 */ /* 0x000e220000000a00 */
[----:B------:R-:W1:Y:S07]  /*0030*/  LDCU.64 UR4, c[0x0][0x358] ;  /* 0x00006b00ff0477ac */ /* 0x000e6e0008000a00 */
[----:B------:R-:W2:Y:S08]  /*0040*/  LDC.64 R4, c[0x0][0x388] ;  /* 0x0000e200ff047b82 */ /* 0x000eb00000000a00 */
[----:B------:R-:W3:Y:S01]  /*0050*/  LDC.64 R6, c[0x0][0x390] ;  /* 0x0000e400ff067b82 */ /* 0x000ee20000000a00 */
[----:B0-----:R-:W-:-:S04]  /*0060*/  IMAD.WIDE.U32 R2, R9, 0x4, R2 ;  /* 0x0000000409027825 */ /* 0x001fc800078e0002 */
[C---:B--2---:R-:W-:Y:S02]  /*0070*/  IMAD.WIDE.U32 R4, R9.reuse, 0x4, R4 ;  /* 0x0000000409047825 */ /* 0x044fe400078e0004 */
[----:B-1----:R-:W2:Y:S04]  /*0080*/  LDG.E R2, desc[UR4][R2.64] ;  /* 0x0000000402027981 */ /* 0x002ea8000c1e1900 */
[----:B------:R-:W2:Y:S01]  /*0090*/  LDG.E R5, desc[UR4][R4.64] ;  /* 0x0000000404057981 */ /* 0x000ea2000c1e1900 */
[----:B---3--:R-:W-:Y:S01]  /*00a0*/  IMAD.WIDE.U32 R6, R9, 0x4, R6 ;  /* 0x0000000409067825 */ /* 0x008fe200078e0006 */
[----:B--2---:R-:W-:-:S05]  /*00b0*/  IADD3 R9, PT, PT, R2, R5, RZ ;  /* 0x0000000502097210 */ /* 0x004fca0007ffe0ff */
[----:B------:R-:W-:Y:S01]  /*00c0*/  STG.E desc[UR4][R6.64], R9 ;  /* 0x0000000906007986 */ /* 0x000fe2000c101904 */
[----:B------:R-:W-:Y:S05]  /*00d0*/  EXIT ;  /* 0x000000000000794d */ /* 0x000fea0003800000 */
.L_x_0:
[----:B------:R-:W-:-:S00]  /*00e0*/  BRA `(.L_x_0) ;  /* 0xfffffffc00fc7947 */ /* 0x000fc0000383ffff */
[----:B------:R-:W-:-:S00]  /*00f0*/  NOP ;  /* 0x0000000000007918 */ /* 0x000fc00000000000 */
        /* <DEDUP_REMOVED lines=8> */
.L_x_1:


//--------------------- .nv.shared.reserved.0     --------------------------
	.section	.nv.shared.reserved.0,"aw",@nobits
	.weak		__nv_reservedSMEM_offset_0_alias
	.size		__nv_reservedSMEM_offset_0_alias, 0, 64
	.other		__nv_reservedSMEM_offset_0_alias,@"STO_CUDA_RESERVED_SHARED STV_DEFAULT"
__nv_reservedSMEM_offset_0_alias:
	.zero		0
	.zero		64


//--------------------- .nv.constant0._Z14VectorAdditionPiS_S_ --------------------------
	.section	.nv.constant0._Z14VectorAdditionPiS_S_,"a",@progbits
	.sectionflags	@""
	.align	4
.nv.constant0._Z14VectorAdditionPiS_S_:
	.zero		920


//--------------------- SYMBOLS --------------------------

	.type		.nv.reservedSmem.offset0,@object
	.size		.nv.reservedSmem.offset0,0x4
